//
// Generated by NVIDIA NVVM Compiler
//
// Compiler Build ID: CL-36424714
// Cuda compilation tools, release 13.0, V13.0.88
// Based on NVVM 20.0.0
//

.version 9.0
.target sm_100
.address_size 64

	// .globl	blur

.visible .entry blur(
	.param .u64 .ptr .align 1 blur_param_0,
	.param .u64 .ptr .align 1 blur_param_1,
	.param .u32 blur_param_2,
	.param .u32 blur_param_3,
	.param .u64 .ptr .align 1 blur_param_4,
	.param .u32 blur_param_5
)
{
	.reg .pred 	%p<9>;
	.reg .b16 	%rs<16>;
	.reg .b32 	%r<108>;
	.reg .b32 	%f<57>;
	.reg .b64 	%rd<69>;

	ld.param.u64 	%rd4, [blur_param_0];
	ld.param.u64 	%rd3, [blur_param_1];
	ld.param.u32 	%r33, [blur_param_2];
	ld.param.u32 	%r34, [blur_param_3];
	ld.param.u64 	%rd5, [blur_param_4];
	ld.param.u32 	%r35, [blur_param_5];
	cvta.to.global.u64 	%rd1, %rd4;
	cvta.to.global.u64 	%rd2, %rd5;
	mov.u32 	%r1, %ctaid.x;
	mov.u32 	%r2, %tid.x;
	setp.ge.u32 	%p1, %r1, %r34;
	setp.ge.u32 	%p2, %r2, %r33;
	or.pred  	%p3, %p2, %p1;
	@%p3 bra 	$L__BB0_12;
	shr.u32 	%r3, %r35, 1;
	neg.s32 	%r4, %r3;
	add.s32 	%r5, %r34, -1;
	add.s32 	%r6, %r33, -1;
	and.b32  	%r7, %r35, -2;
	and.b32  	%r8, %r35, 6;
	and.b32  	%r9, %r35, 2;
	and.b32  	%r36, %r35, -8;
	neg.s32 	%r10, %r36;
	mov.f32 	%f54, 0f00000000;
	mov.u32 	%r100, %r4;
$L__BB0_2:
	setp.lt.u32 	%p4, %r7, 7;
	add.s32 	%r37, %r100, %r1;
	min.u32 	%r38, %r5, %r37;
	add.s32 	%r39, %r100, %r3;
	mul.lo.s32 	%r12, %r39, %r35;
	add.s32 	%r13, %r12, %r3;
	mul.lo.s32 	%r14, %r38, %r33;
	mov.u32 	%r106, %r4;
	@%p4 bra 	$L__BB0_6;
	sub.s32 	%r104, 3, %r3;
	sub.s32 	%r102, %r2, %r3;
	add.s32 	%r101, %r12, 3;
	mov.u32 	%r103, %r10;
$L__BB0_4:
	.pragma "nounroll";
	min.u32 	%r40, %r6, %r102;
	add.s32 	%r41, %r101, -3;
	mul.wide.u32 	%rd6, %r41, 4;
	add.s64 	%rd7, %rd2, %rd6;
	ld.global.f32 	%f11, [%rd7];
	add.s32 	%r42, %r40, %r14;
	cvt.u64.u32 	%rd8, %r42;
	add.s64 	%rd9, %rd1, %rd8;
	ld.global.u8 	%rs1, [%rd9];
	cvt.rn.f32.u16 	%f12, %rs1;
	fma.rn.f32 	%f13, %f11, %f12, %f54;
	add.s32 	%r43, %r102, 1;
	min.u32 	%r44, %r6, %r43;
	add.s32 	%r45, %r101, -2;
	mul.wide.u32 	%rd10, %r45, 4;
	add.s64 	%rd11, %rd2, %rd10;
	ld.global.f32 	%f14, [%rd11];
	add.s32 	%r46, %r44, %r14;
	cvt.u64.u32 	%rd12, %r46;
	add.s64 	%rd13, %rd1, %rd12;
	ld.global.u8 	%rs2, [%rd13];
	cvt.rn.f32.u16 	%f15, %rs2;
	fma.rn.f32 	%f16, %f14, %f15, %f13;
	add.s32 	%r47, %r102, 2;
	min.u32 	%r48, %r6, %r47;
	add.s32 	%r49, %r101, -1;
	mul.wide.u32 	%rd14, %r49, 4;
	add.s64 	%rd15, %rd2, %rd14;
	ld.global.f32 	%f17, [%rd15];
	add.s32 	%r50, %r48, %r14;
	cvt.u64.u32 	%rd16, %r50;
	add.s64 	%rd17, %rd1, %rd16;
	ld.global.u8 	%rs3, [%rd17];
	cvt.rn.f32.u16 	%f18, %rs3;
	fma.rn.f32 	%f19, %f17, %f18, %f16;
	add.s32 	%r51, %r102, 3;
	min.u32 	%r52, %r6, %r51;
	add.s32 	%r53, %r101, 4;
	mul.wide.u32 	%rd18, %r101, 4;
	add.s64 	%rd19, %rd2, %rd18;
	ld.global.f32 	%f20, [%rd19];
	add.s32 	%r54, %r52, %r14;
	cvt.u64.u32 	%rd20, %r54;
	add.s64 	%rd21, %rd1, %rd20;
	ld.global.u8 	%rs4, [%rd21];
	cvt.rn.f32.u16 	%f21, %rs4;
	fma.rn.f32 	%f22, %f20, %f21, %f19;
	add.s32 	%r55, %r102, 4;
	min.u32 	%r56, %r6, %r55;
	add.s32 	%r57, %r101, 1;
	mul.wide.u32 	%rd22, %r57, 4;
	add.s64 	%rd23, %rd2, %rd22;
	ld.global.f32 	%f23, [%rd23];
	add.s32 	%r58, %r56, %r14;
	cvt.u64.u32 	%rd24, %r58;
	add.s64 	%rd25, %rd1, %rd24;
	ld.global.u8 	%rs5, [%rd25];
	cvt.rn.f32.u16 	%f24, %rs5;
	fma.rn.f32 	%f25, %f23, %f24, %f22;
	add.s32 	%r59, %r102, 5;
	min.u32 	%r60, %r6, %r59;
	add.s32 	%r61, %r101, 2;
	mul.wide.u32 	%rd26, %r61, 4;
	add.s64 	%rd27, %rd2, %rd26;
	ld.global.f32 	%f26, [%rd27];
	add.s32 	%r62, %r60, %r14;
	cvt.u64.u32 	%rd28, %r62;
	add.s64 	%rd29, %rd1, %rd28;
	ld.global.u8 	%rs6, [%rd29];
	cvt.rn.f32.u16 	%f27, %rs6;
	fma.rn.f32 	%f28, %f26, %f27, %f25;
	add.s32 	%r63, %r102, 6;
	min.u32 	%r64, %r6, %r63;
	add.s32 	%r65, %r101, 3;
	mul.wide.u32 	%rd30, %r65, 4;
	add.s64 	%rd31, %rd2, %rd30;
	ld.global.f32 	%f29, [%rd31];
	add.s32 	%r66, %r64, %r14;
	cvt.u64.u32 	%rd32, %r66;
	add.s64 	%rd33, %rd1, %rd32;
	ld.global.u8 	%rs7, [%rd33];
	cvt.rn.f32.u16 	%f30, %rs7;
	fma.rn.f32 	%f31, %f29, %f30, %f28;
	add.s32 	%r67, %r102, 7;
	min.u32 	%r68, %r6, %r67;
	mul.wide.u32 	%rd34, %r53, 4;
	add.s64 	%rd35, %rd2, %rd34;
	ld.global.f32 	%f32, [%rd35];
	add.s32 	%r69, %r68, %r14;
	cvt.u64.u32 	%rd36, %r69;
	add.s64 	%rd37, %rd1, %rd36;
	ld.global.u8 	%rs8, [%rd37];
	cvt.rn.f32.u16 	%f33, %rs8;
	fma.rn.f32 	%f54, %f32, %f33, %f31;
	add.s32 	%r104, %r104, 8;
	add.s32 	%r103, %r103, 8;
	add.s32 	%r102, %r102, 8;
	add.s32 	%r101, %r101, 8;
	setp.ne.s32 	%p5, %r103, 0;
	@%p5 bra 	$L__BB0_4;
	add.s32 	%r106, %r104, -3;
$L__BB0_6:
	setp.lt.u32 	%p6, %r8, 3;
	@%p6 bra 	$L__BB0_8;
	add.s32 	%r70, %r106, %r2;
	min.u32 	%r71, %r6, %r70;
	add.s32 	%r72, %r13, %r106;
	mul.wide.u32 	%rd38, %r72, 4;
	add.s64 	%rd39, %rd2, %rd38;
	ld.global.f32 	%f34, [%rd39];
	add.s32 	%r73, %r71, %r14;
	cvt.u64.u32 	%rd40, %r73;
	add.s64 	%rd41, %rd1, %rd40;
	ld.global.u8 	%rs9, [%rd41];
	cvt.rn.f32.u16 	%f35, %rs9;
	fma.rn.f32 	%f36, %f34, %f35, %f54;
	add.s32 	%r74, %r70, 1;
	min.u32 	%r75, %r6, %r74;
	add.s32 	%r76, %r72, 1;
	mul.wide.u32 	%rd42, %r76, 4;
	add.s64 	%rd43, %rd2, %rd42;
	ld.global.f32 	%f37, [%rd43];
	add.s32 	%r77, %r75, %r14;
	cvt.u64.u32 	%rd44, %r77;
	add.s64 	%rd45, %rd1, %rd44;
	ld.global.u8 	%rs10, [%rd45];
	cvt.rn.f32.u16 	%f38, %rs10;
	fma.rn.f32 	%f39, %f37, %f38, %f36;
	add.s32 	%r78, %r70, 2;
	min.u32 	%r79, %r6, %r78;
	add.s32 	%r80, %r72, 2;
	mul.wide.u32 	%rd46, %r80, 4;
	add.s64 	%rd47, %rd2, %rd46;
	ld.global.f32 	%f40, [%rd47];
	add.s32 	%r81, %r79, %r14;
	cvt.u64.u32 	%rd48, %r81;
	add.s64 	%rd49, %rd1, %rd48;
	ld.global.u8 	%rs11, [%rd49];
	cvt.rn.f32.u16 	%f41, %rs11;
	fma.rn.f32 	%f42, %f40, %f41, %f39;
	add.s32 	%r82, %r70, 3;
	min.u32 	%r83, %r6, %r82;
	add.s32 	%r84, %r72, 3;
	mul.wide.u32 	%rd50, %r84, 4;
	add.s64 	%rd51, %rd2, %rd50;
	ld.global.f32 	%f43, [%rd51];
	add.s32 	%r85, %r83, %r14;
	cvt.u64.u32 	%rd52, %r85;
	add.s64 	%rd53, %rd1, %rd52;
	ld.global.u8 	%rs12, [%rd53];
	cvt.rn.f32.u16 	%f44, %rs12;
	fma.rn.f32 	%f54, %f43, %f44, %f42;
	add.s32 	%r106, %r106, 4;
$L__BB0_8:
	setp.eq.s32 	%p7, %r9, 0;
	@%p7 bra 	$L__BB0_10;
	add.s32 	%r86, %r106, %r2;
	min.u32 	%r87, %r6, %r86;
	add.s32 	%r88, %r13, %r106;
	mul.wide.u32 	%rd54, %r88, 4;
	add.s64 	%rd55, %rd2, %rd54;
	ld.global.f32 	%f45, [%rd55];
	add.s32 	%r89, %r87, %r14;
	cvt.u64.u32 	%rd56, %r89;
	add.s64 	%rd57, %rd1, %rd56;
	ld.global.u8 	%rs13, [%rd57];
	cvt.rn.f32.u16 	%f46, %rs13;
	fma.rn.f32 	%f47, %f45, %f46, %f54;
	add.s32 	%r90, %r86, 1;
	min.u32 	%r91, %r6, %r90;
	add.s32 	%r92, %r88, 1;
	mul.wide.u32 	%rd58, %r92, 4;
	add.s64 	%rd59, %rd2, %rd58;
	ld.global.f32 	%f48, [%rd59];
	add.s32 	%r93, %r91, %r14;
	cvt.u64.u32 	%rd60, %r93;
	add.s64 	%rd61, %rd1, %rd60;
	ld.global.u8 	%rs14, [%rd61];
	cvt.rn.f32.u16 	%f49, %rs14;
	fma.rn.f32 	%f54, %f48, %f49, %f47;
	add.s32 	%r106, %r106, 2;
$L__BB0_10:
	add.s32 	%r94, %r106, %r2;
	min.u32 	%r95, %r6, %r94;
	add.s32 	%r96, %r13, %r106;
	mul.wide.u32 	%rd62, %r96, 4;
	add.s64 	%rd63, %rd2, %rd62;
	ld.global.f32 	%f50, [%rd63];
	add.s32 	%r97, %r95, %r14;
	cvt.u64.u32 	%rd64, %r97;
	add.s64 	%rd65, %rd1, %rd64;
	ld.global.u8 	%rs15, [%rd65];
	cvt.rn.f32.u16 	%f51, %rs15;
	fma.rn.f32 	%f54, %f50, %f51, %f54;
	add.s32 	%r32, %r100, 1;
	setp.ne.s32 	%p8, %r100, %r3;
	mov.u32 	%r100, %r32;
	@%p8 bra 	$L__BB0_2;
	cvt.rzi.u32.f32 	%r98, %f54;
	mad.lo.s32 	%r99, %r33, %r1, %r2;
	cvt.u64.u32 	%rd66, %r99;
	cvta.to.global.u64 	%rd67, %rd3;
	add.s64 	%rd68, %rd67, %rd66;
	st.global.u8 	[%rd68], %r98;
$L__BB0_12:
	ret;

}


// ===== COMPILED SASS (sm_100) =====

	.target	sm_100

	.elftype	@"ET_EXEC"


//--------------------- .note.nv.tkinfo           --------------------------
	.section	.note.nv.tkinfo,"",@"SHT_NOTE"
	.sectionflags	@"SHF_NOTE_NV_TKINFO"
	.tkinfo
        /*0018*/ 	.word	0x00000002
        /*0030*/ 	.string	""
        /*0030*/ 	.string	"ptxas"
        /*0030*/ 	.string	"Cuda compilation tools, release 13.0, V13.0.88"
        /*0030*/ 	.string	"Build cuda_13.0.r13.0/compiler.36424714_0"
        /*0030*/ 	.string	"-arch sm_100 -m 64 "



//--------------------- .note.nv.cuinfo           --------------------------
	.section	.note.nv.cuinfo,"",@"SHT_NOTE"
	.sectionflags	@"SHF_NOTE_NV_CUINFO"
        /*0018*/ 	.short	0x0002
        /*001a*/ 	.short	0x0064
        /*001c*/ 	.short	0x0082
	.zero		2


//--------------------- .nv.info                  --------------------------
	.section	.nv.info,"",@"SHT_CUDA_INFO"
	.align	4


	//----- nvinfo : EIATTR_REGCOUNT
	.align		4
        /*0000*/ 	.byte	0x04, 0x2f
        /*0002*/ 	.short	(.L_1 - .L_0)
	.align		4
.L_0:
        /*0004*/ 	.word	index@(blur)
        /*0008*/ 	.word	0x00000020


	//----- nvinfo : EIATTR_FRAME_SIZE
	.align		4
.L_1:
        /*000c*/ 	.byte	0x04, 0x11
        /*000e*/ 	.short	(.L_3 - .L_2)
	.align		4
.L_2:
        /*0010*/ 	.word	index@(blur)
        /*0014*/ 	.word	0x00000000


	//----- nvinfo : EIATTR_MIN_STACK_SIZE
	.align		4
.L_3:
        /*0018*/ 	.byte	0x04, 0x12
        /*001a*/ 	.short	(.L_5 - .L_4)
	.align		4
.L_4:
        /*001c*/ 	.word	index@(blur)
        /*0020*/ 	.word	0x00000000
.L_5:


//--------------------- .nv.compat                --------------------------
	.section	.nv.compat,"",@"SHT_CUDA_COMPAT_INFO"
	.align	4
        /*0000*/ 	.byte	0x02, 0x09, 0x00, 0x00, 0x02, 0x02, 0x01, 0x00, 0x02, 0x05, 0x05, 0x00, 0x03, 0x07, 0x01, 0x01
        /*0010*/ 	.byte	0x02, 0x03, 0x00, 0x00, 0x02, 0x06, 0x01, 0x00, 0x04, 0x0b, 0x08, 0x00, 0x09, 0x00, 0x00, 0x00
        /*0020*/ 	.byte	0x00, 0x00, 0x00, 0x00


//--------------------- .nv.info.blur             --------------------------
	.section	.nv.info.blur,"",@"SHT_CUDA_INFO"
	.sectionflags	@""
	.align	4


	//----- nvinfo : EIATTR_CUDA_API_VERSION
	.align		4
        /*0000*/ 	.byte	0x04, 0x37
        /*0002*/ 	.short	(.L_7 - .L_6)
.L_6:
        /*0004*/ 	.word	0x00000082


	//----- nvinfo : EIATTR_KPARAM_INFO
	.align		4
.L_7:
        /*0008*/ 	.byte	0x04, 0x17
        /*000a*/ 	.short	(.L_9 - .L_8)
.L_8:
        /*000c*/ 	.word	0x00000000
        /*0010*/ 	.short	0x0005
        /*0012*/ 	.short	0x0020
        /*0014*/ 	.byte	0x00, 0xf0, 0x11, 0x00


	//----- nvinfo : EIATTR_KPARAM_INFO
	.align		4
.L_9:
        /*0018*/ 	.byte	0x04, 0x17
        /*001a*/ 	.short	(.L_11 - .L_10)
.L_10:
        /*001c*/ 	.word	0x00000000
        /*0020*/ 	.short	0x0004
        /*0022*/ 	.short	0x0018
        /*0024*/ 	.byte	0x00, 0xf5, 0x21, 0x00


	//----- nvinfo : EIATTR_KPARAM_INFO
	.align		4
.L_11:
        /*0028*/ 	.byte	0x04, 0x17
        /*002a*/ 	.short	(.L_13 - .L_12)
.L_12:
        /*002c*/ 	.word	0x00000000
        /*0030*/ 	.short	0x0003
        /*0032*/ 	.short	0x0014
        /*0034*/ 	.byte	0x00, 0xf0, 0x11, 0x00


	//----- nvinfo : EIATTR_KPARAM_INFO
	.align		4
.L_13:
        /*0038*/ 	.byte	0x04, 0x17
        /*003a*/ 	.short	(.L_15 - .L_14)
.L_14:
        /*003c*/ 	.word	0x00000000
        /*0040*/ 	.short	0x0002
        /*0042*/ 	.short	0x0010
        /*0044*/ 	.byte	0x00, 0xf0, 0x11, 0x00


	//----- nvinfo : EIATTR_KPARAM_INFO
	.align		4
.L_15:
        /*0048*/ 	.byte	0x04, 0x17
        /*004a*/ 	.short	(.L_17 - .L_16)
.L_16:
        /*004c*/ 	.word	0x00000000
        /*0050*/ 	.short	0x0001
        /*0052*/ 	.short	0x0008
        /*0054*/ 	.byte	0x00, 0xf5, 0x21, 0x00


	//----- nvinfo : EIATTR_KPARAM_INFO
	.align		4
.L_17:
        /*0058*/ 	.byte	0x04, 0x17
        /*005a*/ 	.short	(.L_19 - .L_18)
.L_18:
        /*005c*/ 	.word	0x00000000
        /*0060*/ 	.short	0x0000
        /*0062*/ 	.short	0x0000
        /*0064*/ 	.byte	0x00, 0xf5, 0x21, 0x00


	//----- nvinfo : EIATTR_SPARSE_MMA_MASK
	.align		4
.L_19:
        /*0068*/ 	.byte	0x03, 0x50
        /*006a*/ 	.short	0x0000


	//----- nvinfo : EIATTR_MAXREG_COUNT
	.align		4
        /*006c*/ 	.byte	0x03, 0x1b
        /*006e*/ 	.short	0x00ff


	//----- nvinfo : EIATTR_MERCURY_ISA_VERSION
	.align		4
        /*0070*/ 	.byte	0x03, 0x5f
        /*0072*/ 	.short	0x0101


	//----- nvinfo : EIATTR_VRC_CTA_INIT_COUNT
	.align		4
        /*0074*/ 	.byte	0x02, 0x4a
	.zero		1
	.zero		1


	//----- nvinfo : EIATTR_EXIT_INSTR_OFFSETS
	.align		4
        /*0078*/ 	.byte	0x04, 0x1c
        /*007a*/ 	.short	(.L_21 - .L_20)


	//   ....[0]....
.L_20:
        /*007c*/ 	.word	0x00000060


	//   ....[1]....
        /*0080*/ 	.word	0x00000d70


	//----- nvinfo : EIATTR_CBANK_PARAM_SIZE
	.align		4
.L_21:
        /*0084*/ 	.byte	0x03, 0x19
        /*0086*/ 	.short	0x0024


	//----- nvinfo : EIATTR_PARAM_CBANK
	.align		4
        /*0088*/ 	.byte	0x04, 0x0a
        /*008a*/ 	.short	(.L_23 - .L_22)
	.align		4
.L_22:
        /*008c*/ 	.word	index@(.nv.constant0.blur)
        /*0090*/ 	.short	0x0380
        /*0092*/ 	.short	0x0024


	//----- nvinfo : EIATTR_SW_WAR
	.align		4
.L_23:
        /*0094*/ 	.byte	0x04, 0x36
        /*0096*/ 	.short	(.L_25 - .L_24)
.L_24:
        /*0098*/ 	.word	0x00000008
.L_25:


//--------------------- .nv.callgraph             --------------------------
	.section	.nv.callgraph,"",@"SHT_CUDA_CALLGRAPH"
	.align	4
	.sectionentsize	8
	.align		4
        /*0000*/ 	.word	0x00000000
	.align		4
        /*0004*/ 	.word	0xffffffff
	.align		4
        /*0008*/ 	.word	0x00000000
	.align		4
        /*000c*/ 	.word	0xfffffffe
	.align		4
        /*0010*/ 	.word	0x00000000
	.align		4
        /*0014*/ 	.word	0xfffffffd
	.align		4
        /*0018*/ 	.word	0x00000000
	.align		4
        /*001c*/ 	.word	0xfffffffc


//--------------------- .text.blur                --------------------------
	.section	.text.blur,"ax",@progbits
	.align	128
        .global         blur
        .type           blur,@function
        .size           blur,(.L_x_6 - blur)
        .other          blur,@"STO_CUDA_ENTRY STV_DEFAULT"
blur:
.text.blur:
[----:B------:R-:W-:Y:S01]  /*0000*/  LDC R1, c[0x0][0x37c] ;  /* 0x0000df00ff017b82 */ /* 0x000fe20000000800 */
[----:B------:R-:W0:Y:S07]  /*0010*/  S2R R3, SR_TID.X ;  /* 0x0000000000037919 */ /* 0x000e2e0000002100 */
[----:B------:R-:W1:Y:S08]  /*0020*/  S2UR UR10, SR_CTAID.X ;  /* 0x00000000000a79c3 */ /* 0x000e700000002500 */
[----:B------:R-:W1:Y:S02]  /*0030*/  LDC.64 R4, c[0x0][0x390] ;  /* 0x0000e400ff047b82 */ /* 0x000e640000000a00 */
[----:B-1----:R-:W-:-:S04]  /*0040*/  ISETP.LE.U32.AND P0, PT, R5, UR10, PT ;  /* 0x0000000a05007c0c */ /* 0x002fc8000bf03070 */
[----:B0-----:R-:W-:-:S13]  /*0050*/  ISETP.GE.U32.OR P0, PT, R3, R4, P0 ;  /* 0x000000040300720c */ /* 0x001fda0000706470 */
[----:B------:R-:W-:Y:S05]  /*0060*/  @P0 EXIT ;  /* 0x000000000000094d */ /* 0x000fea0003800000 */
[----:B------:R-:W0:Y:S01]  /*0070*/  LDCU UR4, c[0x0][0x3a0] ;  /* 0x00007400ff0477ac */ /* 0x000e220008000800 */
[----:B------:R-:W-:Y:S02]  /*0080*/  HFMA2 R11, -RZ, RZ, 0, 0 ;  /* 0x00000000ff0b7431 */ /* 0x000fe400000001ff */
[----:B------:R-:W-:Y:S02]  /*0090*/  VIADD R0, R5, 0xffffffff ;  /* 0xffffffff05007836 */ /* 0x000fe40000000000 */
[----:B------:R-:W-:Y:S01]  /*00a0*/  VIADD R2, R4, 0xffffffff ;  /* 0xffffffff04027836 */ /* 0x000fe20000000000 */
[----:B------:R-:W1:Y:S01]  /*00b0*/  LDCU.64 UR12, c[0x0][0x358] ;  /* 0x00006b00ff0c77ac */ /* 0x000e620008000a00 */
[----:B0-----:R-:W-:Y:S02]  /*00c0*/  USHF.R.U32.HI UR8, URZ, 0x1, UR4 ;  /* 0x00000001ff087899 */ /* 0x001fe40008011604 */
[----:B------:R-:W-:Y:S02]  /*00d0*/  ULOP3.LUT UR9, UR4, 0xfffffffe, URZ, 0xc0, !UPT ;  /* 0xfffffffe04097892 */ /* 0x000fe4000f8ec0ff */
[----:B------:R-:W-:-:S02]  /*00e0*/  UIADD3 UR6, UPT, UPT, -UR8, URZ, URZ ;  /* 0x000000ff08067290 */ /* 0x000fc4000fffe1ff */
[----:B------:R-:W-:Y:S02]  /*00f0*/  ULOP3.LUT UR5, UR4, 0xfffffff8, URZ, 0xc0, !UPT ;  /* 0xfffffff804057892 */ /* 0x000fe4000f8ec0ff */
[----:B------:R-:W-:Y:S02]  /*0100*/  ULOP3.LUT UR4, UR4, 0x6, URZ, 0xc0, !UPT ;  /* 0x0000000604047892 */ /* 0x000fe4000f8ec0ff */
[----:B------:R-:W-:Y:S01]  /*0110*/  IMAD.U32 R7, RZ, RZ, UR6 ;  /* 0x00000006ff077e24 */ /* 0x000fe2000f8e00ff */
[----:B------:R-:W-:Y:S02]  /*0120*/  UIADD3 UR7, UPT, UPT, -UR5, URZ, URZ ;  /* 0x000000ff05077290 */ /* 0x000fe4000fffe1ff */
[----:B------:R-:W-:Y:S02]  /*0130*/  UISETP.GE.U32.AND UP0, UPT, UR9, 0x7, UPT ;  /* 0x000000070900788c */ /* 0x000fe4000bf06070 */
[----:B-1----:R-:W-:-:S11]  /*0140*/  UISETP.GE.U32.AND UP2, UPT, UR4, 0x3, UPT ;  /* 0x000000030400788c */ /* 0x002fd6000bf46070 */
.L_x_4:
[----:B------:R-:W0:Y:S01]  /*0150*/  LDC R4, c[0x0][0x3a0] ;  /* 0x0000e800ff047b82 */ /* 0x000e220000000800 */
[C---:B------:R-:W-:Y:S01]  /*0160*/  IADD3 R9, PT, PT, R7.reuse, UR8, RZ ;  /* 0x0000000807097c10 */ /* 0x040fe2000fffe0ff */
[----:B------:R-:W-:Y:S01]  /*0170*/  UMOV UR4, UR6 ;  /* 0x0000000600047c82 */ /* 0x000fe20008000000 */
[----:B------:R-:W-:-:S03]  /*0180*/  VIADDMNMX.U32 R6, R7, UR10, R0, PT ;  /* 0x0000000a07067c46 */ /* 0x000fc6000b800000 */
[----:B0-----:R-:W-:Y:S01]  /*0190*/  IMAD R8, R9, R4, UR8 ;  /* 0x0000000809087e24 */ /* 0x001fe2000f8e0204 */
[----:B------:R-:W-:Y:S06]  /*01a0*/  BRA.U !UP0, `(.L_x_0) ;  /* 0x0000000508747547 */ /* 0x000fec000b800000 */
[----:B------:R-:W0:Y:S01]  /*01b0*/  LDC.64 R12, c[0x0][0x398] ;  /* 0x0000e600ff0c7b82 */ /* 0x000e220000000a00 */
[----:B------:R-:W-:Y:S01]  /*01c0*/  IMAD R9, R9, R4, 0x3 ;  /* 0x0000000309097424 */ /* 0x000fe200078e0204 */
[----:B------:R-:W1:Y:S01]  /*01d0*/  LDCU UR9, c[0x0][0x390] ;  /* 0x00007200ff0977ac */ /* 0x000e620008000800 */
[----:B------:R-:W-:Y:S01]  /*01e0*/  VIADD R5, R3, -UR8 ;  /* 0x8000000803057c36 */ /* 0x000fe20008000000 */
[----:B------:R-:W2:Y:S01]  /*01f0*/  LDCU.64 UR14, c[0x0][0x380] ;  /* 0x00007000ff0e77ac */ /* 0x000ea20008000a00 */
[----:B------:R-:W-:Y:S01]  /*0200*/  UIADD3 UR4, UPT, UPT, -UR8, 0x3, URZ ;  /* 0x0000000308047890 */ /* 0x000fe2000fffe1ff */
[----:B------:R-:W-:-:S11]  /*0210*/  UMOV UR5, UR7 ;  /* 0x0000000700057c82 */ /* 0x000fd60008000000 */
.L_x_1:
[----:B------:R-:W-:Y:S01]  /*0220*/  VIMNMX.U32 R15, PT, PT, R2, R5, PT ;  /* 0x00000005020f7248 */ /* 0x000fe20003fe0000 */
[----:B------:R-:W-:Y:S01]  /*0230*/  VIADD R27, R9, 0xfffffffd ;  /* 0xfffffffd091b7836 */ /* 0x000fe20000000000 */
[----:B------:R-:W-:-:S03]  /*0240*/  VIADDMNMX.U32 R17, R5, 0x1, R2, PT ;  /* 0x0000000105117846 */ /* 0x000fc60003800002 */
[C---:B-1----:R-:W-:Y:S02]  /*0250*/  IMAD R15, R6.reuse, UR9, R15 ;  /* 0x00000009060f7c24 */ /* 0x042fe4000f8e020f */
[----:B------:R-:W-:-:S03]  /*0260*/  IMAD R17, R6, UR9, R17 ;  /* 0x0000000906117c24 */ /* 0x000fc6000f8e0211 */
[----:B--2---:R-:W-:Y:S02]  /*0270*/  IADD3 R14, P0, PT, R15, UR14, RZ ;  /* 0x0000000e0f0e7c10 */ /* 0x004fe4000ff1e0ff */
[----:B------:R-:W-:Y:S02]  /*0280*/  IADD3 R16, P1, PT, R17, UR14, RZ ;  /* 0x0000000e11107c10 */ /* 0x000fe4000ff3e0ff */
[----:B------:R-:W-:Y:S01]  /*0290*/  IADD3.X R15, PT, PT, RZ, UR15, RZ, P0, !PT ;  /* 0x0000000fff0f7c10 */ /* 0x000fe200087fe4ff */
[----:B0-----:R-:W-:Y:S01]  /*02a0*/  IMAD.WIDE.U32 R26, R27, 0x4, R12 ;  /* 0x000000041b1a7825 */ /* 0x001fe200078e000c */
[----:B------:R-:W-:-:S03]  /*02b0*/  IADD3.X R17, PT, PT, RZ, UR15, RZ, P1, !PT ;  /* 0x0000000fff117c10 */ /* 0x000fc60008ffe4ff */
[----:B------:R0:W2:Y:S01]  /*02c0*/  LDG.E.U8 R29, desc[UR12][R14.64] ;  /* 0x0000000c0e1d7981 */ /* 0x0000a2000c1e1100 */
[----:B------:R-:W-:-:S03]  /*02d0*/  VIADD R19, R9, 0xfffffffe ;  /* 0xfffffffe09137836 */ /* 0x000fc60000000000 */
[----:B------:R-:W3:Y:S01]  /*02e0*/  LDG.E R26, desc[UR12][R26.64] ;  /* 0x0000000c1a1a7981 */ /* 0x000ee2000c1e1900 */
[----:B------:R-:W-:-:S03]  /*02f0*/  IMAD.WIDE.U32 R18, R19, 0x4, R12 ;  /* 0x0000000413127825 */ /* 0x000fc600078e000c */
[----:B------:R-:W4:Y:S04]  /*0300*/  LDG.E.U8 R24, desc[UR12][R16.64] ;  /* 0x0000000c10187981 */ /* 0x000f28000c1e1100 */
[----:B------:R1:W5:Y:S01]  /*0310*/  LDG.E R25, desc[UR12][R18.64] ;  /* 0x0000000c12197981 */ /* 0x000362000c1e1900 */
[----:B------:R-:W-:-:S05]  /*0320*/  VIADDMNMX.U32 R21, R5, 0x2, R2, PT ;  /* 0x0000000205157846 */ /* 0x000fca0003800002 */
[C---:B------:R-:W-:Y:S01]  /*0330*/  IMAD R21, R6.reuse, UR9, R21 ;  /* 0x0000000906157c24 */ /* 0x040fe2000f8e0215 */
[C-C-:B------:R-:W-:Y:S02]  /*0340*/  VIADDMNMX.U32 R23, R5.reuse, 0x3, R2.reuse, PT ;  /* 0x0000000305177846 */ /* 0x140fe40003800002 */
[----:B------:R-:W-:Y:S02]  /*0350*/  VIADDMNMX.U32 R20, R5, 0x4, R2, PT ;  /* 0x0000000405147846 */ /* 0x000fe40003800002 */
[----:B0-----:R-:W-:Y:S01]  /*0360*/  IADD3 R14, P0, PT, R21, UR14, RZ ;  /* 0x0000000e150e7c10 */ /* 0x001fe2000ff1e0ff */
[----:B------:R-:W-:-:S03]  /*0370*/  IMAD R10, R6, UR9, R23 ;  /* 0x00000009060a7c24 */ /* 0x000fc6000f8e0217 */
[----:B------:R-:W-:Y:S01]  /*0380*/  IADD3.X R15, PT, PT, RZ, UR15, RZ, P0, !PT ;  /* 0x0000000fff0f7c10 */ /* 0x000fe200087fe4ff */
[----:B------:R-:W-:Y:S01]  /*0390*/  IMAD R20, R6, UR9, R20 ;  /* 0x0000000906147c24 */ /* 0x000fe2000f8e0214 */
[----:B-1----:R-:W-:Y:S02]  /*03a0*/  VIADDMNMX.U32 R19, R5, 0x5, R2, PT ;  /* 0x0000000505137846 */ /* 0x002fe40003800002 */
[----:B------:R-:W-:Y:S01]  /*03b0*/  IADD3 R16, P1, PT, R10, UR14, RZ ;  /* 0x0000000e0a107c10 */ /* 0x000fe2000ff3e0ff */
[----:B------:R0:W5:Y:S01]  /*03c0*/  LDG.E.U8 R27, desc[UR12][R14.64] ;  /* 0x0000000c0e1b7981 */ /* 0x000162000c1e1100 */
[----:B------:R-:W-:Y:S01]  /*03d0*/  IADD3 R18, P0, PT, R20, UR14, RZ ;  /* 0x0000000e14127c10 */ /* 0x000fe2000ff1e0ff */
[----:B------:R-:W-:Y:S02]  /*03e0*/  IMAD R20, R6, UR9, R19 ;  /* 0x0000000906147c24 */ /* 0x000fe4000f8e0213 */
[----:B------:R-:W-:Y:S01]  /*03f0*/  IMAD.WIDE.U32 R22, R9, 0x4, R12 ;  /* 0x0000000409167825 */ /* 0x000fe200078e000c */
[----:B0-----:R-:W-:-:S03]  /*0400*/  VIADDMNMX.U32 R15, R5, 0x6, R2, PT ;  /* 0x00000006050f7846 */ /* 0x001fc60003800002 */
[----:B------:R-:W-:Y:S01]  /*0410*/  IMAD.X R17, RZ, RZ, UR15, P1 ;  /* 0x0000000fff117e24 */ /* 0x000fe200088e06ff */
[----:B------:R-:W-:Y:S01]  /*0420*/  IADD3.X R19, PT, PT, RZ, UR15, RZ, P0, !PT ;  /* 0x0000000fff137c10 */ /* 0x000fe200087fe4ff */
[----:B------:R-:W-:Y:S01]  /*0430*/  VIADD R21, R9, 0xffffffff ;  /* 0xffffffff09157836 */ /* 0x000fe20000000000 */
[----:B------:R0:W5:Y:S01]  /*0440*/  LDG.E R10, desc[UR12][R22.64] ;  /* 0x0000000c160a7981 */ /* 0x000162000c1e1900 */
[----:B------:R-:W-:Y:S01]  /*0450*/  IMAD R14, R6, UR9, R15 ;  /* 0x00000009060e7c24 */ /* 0x000fe2000f8e020f */
[----:B------:R-:W-:Y:S02]  /*0460*/  IADD3 R20, P0, PT, R20, UR14, RZ ;  /* 0x0000000e14147c10 */ /* 0x000fe4000ff1e0ff */
[----:B------:R1:W5:Y:S04]  /*0470*/  LDG.E.U8 R28, desc[UR12][R16.64] ;  /* 0x0000000c101c7981 */ /* 0x000368000c1e1100 */
[----:B------:R-:W5:Y:S01]  /*0480*/  LDG.E.U8 R18, desc[UR12][R18.64] ;  /* 0x0000000c12127981 */ /* 0x000f62000c1e1100 */
[----:B0-----:R-:W-:Y:S01]  /*0490*/  IMAD.WIDE.U32 R22, R21, 0x4, R12 ;  /* 0x0000000415167825 */ /* 0x001fe200078e000c */
[----:B------:R-:W-:-:S02]  /*04a0*/  IADD3.X R21, PT, PT, RZ, UR15, RZ, P0, !PT ;  /* 0x0000000fff157c10 */ /* 0x000fc400087fe4ff */
[----:B-1----:R-:W-:Y:S02]  /*04b0*/  VIADDMNMX.U32 R17, R5, 0x7, R2, PT ;  /* 0x0000000705117846 */ /* 0x002fe40003800002 */
[----:B------:R-:W-:Y:S01]  /*04c0*/  IADD3 R14, P0, PT, R14, UR14, RZ ;  /* 0x0000000e0e0e7c10 */ /* 0x000fe2000ff1e0ff */
[----:B------:R0:W5:Y:S02]  /*04d0*/  LDG.E R19, desc[UR12][R22.64] ;  /* 0x0000000c16137981 */ /* 0x000164000c1e1900 */
[----:B------:R-:W-:Y:S02]  /*04e0*/  IMAD R16, R6, UR9, R17 ;  /* 0x0000000906107c24 */ /* 0x000fe4000f8e0211 */
[C---:B------:R-:W-:Y:S01]  /*04f0*/  VIADD R17, R9.reuse, 0x2 ;  /* 0x0000000209117836 */ /* 0x040fe20000000000 */
[----:B--2---:R-:W-:Y:S02]  /*0500*/  I2FP.F32.U32 R15, R29 ;  /* 0x0000001d000f7245 */ /* 0x004fe40000201000 */
[----:B------:R1:W2:Y:S03]  /*0510*/  LDG.E.U8 R29, desc[UR12][R20.64] ;  /* 0x0000000c141d7981 */ /* 0x0002a6000c1e1100 */
[----:B---3--:R-:W-:Y:S01]  /*0520*/  FFMA R26, R26, R15, R11 ;  /* 0x0000000f1a1a7223 */ /* 0x008fe2000000000b */
[----:B------:R-:W-:Y:S01]  /*0530*/  VIADD R11, R9, 0x1 ;  /* 0x00000001090b7836 */ /* 0x000fe20000000000 */
[----:B----4-:R-:W-:-:S02]  /*0540*/  I2FP.F32.U32 R24, R24 ;  /* 0x0000001800187245 */ /* 0x010fc40000201000 */
[----:B------:R-:W-:Y:S01]  /*0550*/  IADD3.X R15, PT, PT, RZ, UR15, RZ, P0, !PT ;  /* 0x0000000fff0f7c10 */ /* 0x000fe200087fe4ff */
[----:B0-----:R-:W-:-:S04]  /*0560*/  IMAD.WIDE.U32 R22, R11, 0x4, R12 ;  /* 0x000000040b167825 */ /* 0x001fc800078e000c */
[----:B-----5:R-:W-:Y:S01]  /*0570*/  FFMA R26, R25, R24, R26 ;  /* 0x00000018191a7223 */ /* 0x020fe2000000001a */
[----:B------:R-:W-:Y:S01]  /*0580*/  VIADD R25, R9, 0x3 ;  /* 0x0000000309197836 */ /* 0x000fe20000000000 */
[----:B------:R-:W-:Y:S01]  /*0590*/  IADD3 R16, P0, PT, R16, UR14, RZ ;  /* 0x0000000e10107c10 */ /* 0x000fe2000ff1e0ff */
[--C-:B-1----:R-:W-:Y:S01]  /*05a0*/  IMAD.WIDE.U32 R20, R17, 0x4, R12.reuse ;  /* 0x0000000411147825 */ /* 0x102fe200078e000c */
[----:B------:R0:W3:Y:S02]  /*05b0*/  LDG.E.U8 R11, desc[UR12][R14.64] ;  /* 0x0000000c0e0b7981 */ /* 0x0000e4000c1e1100 */
[----:B------:R-:W-:Y:S02]  /*05c0*/  IADD3.X R17, PT, PT, RZ, UR15, RZ, P0, !PT ;  /* 0x0000000fff117c10 */ /* 0x000fe400087fe4ff */
[----:B------:R-:W4:Y:S04]  /*05d0*/  LDG.E R22, desc[UR12][R22.64] ;  /* 0x0000000c16167981 */ /* 0x000f28000c1e1900 */
[----:B------:R-:W5:Y:S01]  /*05e0*/  LDG.E R20, desc[UR12][R20.64] ;  /* 0x0000000c14147981 */ /* 0x000f62000c1e1900 */
[----:B0-----:R-:W-:Y:S01]  /*05f0*/  IMAD.WIDE.U32 R14, R25, 0x4, R12 ;  /* 0x00000004190e7825 */ /* 0x001fe200078e000c */
[----:B------:R-:W-:-:S02]  /*0600*/  IADD3 R25, PT, PT, R9, 0x4, RZ ;  /* 0x0000000409197810 */ /* 0x000fc40007ffe0ff */
[----:B------:R-:W5:Y:S03]  /*0610*/  LDG.E.U8 R16, desc[UR12][R16.64] ;  /* 0x0000000c10107981 */ /* 0x000f66000c1e1100 */
[----:B------:R-:W-:Y:S01]  /*0620*/  IMAD.WIDE.U32 R24, R25, 0x4, R12 ;  /* 0x0000000419187825 */ /* 0x000fe200078e000c */
[----:B------:R-:W5:Y:S05]  /*0630*/  LDG.E R14, desc[UR12][R14.64] ;  /* 0x0000000c0e0e7981 */ /* 0x000f6a000c1e1900 */
[----:B------:R-:W5:Y:S01]  /*0640*/  LDG.E R24, desc[UR12][R24.64] ;  /* 0x0000000c18187981 */ /* 0x000f62000c1e1900 */
[----:B------:R-:W-:Y:S01]  /*0650*/  I2FP.F32.U32 R27, R27 ;  /* 0x0000001b001b7245 */ /* 0x000fe20000201000 */
[----:B------:R-:W-:Y:S01]  /*0660*/  UIADD3 UR5, UPT, UPT, UR5, 0x8, URZ ;  /* 0x0000000805057890 */ /* 0x000fe2000fffe0ff */
[----:B------:R-:W-:-:S02]  /*0670*/  I2FP.F32.U32 R28, R28 ;  /* 0x0000001c001c7245 */ /* 0x000fc40000201000 */
[----:B------:R-:W-:Y:S01]  /*0680*/  I2FP.F32.U32 R18, R18 ;  /* 0x0000001200127245 */ /* 0x000fe20000201000 */
[----:B------:R-:W-:Y:S01]  /*0690*/  UISETP.NE.AND UP1, UPT, UR5, URZ, UPT ;  /* 0x000000ff0500728c */ /* 0x000fe2000bf25270 */
[----:B------:R-:W-:-:S04]  /*06a0*/  FFMA R19, R19, R27, R26 ;  /* 0x0000001b13137223 */ /* 0x000fc8000000001a */
[----:B------:R-:W-:Y:S01]  /*06b0*/  FFMA R19, R10, R28, R19 ;  /* 0x0000001c0a137223 */ /* 0x000fe20000000013 */
[----:B------:R-:W-:Y:S01]  /*06c0*/  VIADD R5, R5, 0x8 ;  /* 0x0000000805057836 */ /* 0x000fe20000000000 */
[----:B------:R-:W-:Y:S01]  /*06d0*/  IADD3 R9, PT, PT, R9, 0x8, RZ ;  /* 0x0000000809097810 */ /* 0x000fe20007ffe0ff */
[----:B------:R-:W-:Y:S01]  /*06e0*/  UIADD3 UR4, UPT, UPT, UR4, 0x8, URZ ;  /* 0x0000000804047890 */ /* 0x000fe2000fffe0ff */
[----:B--2---:R-:W-:Y:S02]  /*06f0*/  I2FP.F32.U32 R29, R29 ;  /* 0x0000001d001d7245 */ /* 0x004fe40000201000 */
[----:B---3--:R-:W-:Y:S01]  /*0700*/  I2FP.F32.U32 R11, R11 ;  /* 0x0000000b000b7245 */ /* 0x008fe20000201000 */
[----:B----4-:R-:W-:-:S04]  /*0710*/  FFMA R19, R22, R18, R19 ;  /* 0x0000001216137223 */ /* 0x010fc80000000013 */
[----:B-----5:R-:W-:Y:S01]  /*0720*/  FFMA R19, R20, R29, R19 ;  /* 0x0000001d14137223 */ /* 0x020fe20000000013 */
[----:B------:R-:W-:-:S03]  /*0730*/  I2FP.F32.U32 R16, R16 ;  /* 0x0000001000107245 */ /* 0x000fc60000201000 */
[----:B------:R-:W-:-:S04]  /*0740*/  FFMA R11, R14, R11, R19 ;  /* 0x0000000b0e0b7223 */ /* 0x000fc80000000013 */
[----:B------:R-:W-:Y:S01]  /*0750*/  FFMA R11, R24, R16, R11 ;  /* 0x00000010180b7223 */ /* 0x000fe2000000000b */
[----:B------:R-:W-:Y:S06]  /*0760*/  BRA.U UP1, `(.L_x_1) ;  /* 0xfffffff901ac7547 */ /* 0x000fec000b83ffff */
[----:B------:R-:W-:-:S12]  /*0770*/  UIADD3 UR4, UPT, UPT, UR4, -0x3, URZ ;  /* 0xfffffffd04047890 */ /* 0x000fd8000fffe0ff */
.L_x_0:
[----:B------:R-:W-:Y:S01]  /*0780*/  LOP3.LUT P0, RZ, R4, 0x2, RZ, 0xc0, !PT ;  /* 0x0000000204ff7812 */ /* 0x000fe2000780c0ff */
[----:B------:R-:W-:-:S12]  /*0790*/  BRA.U !UP2, `(.L_x_2) ;  /* 0x000000010ab47547 */ /* 0x000fd8000b800000 */
[----:B------:R-:W0:Y:S01]  /*07a0*/  LDCU UR5, c[0x0][0x390] ;  /* 0x00007200ff0577ac */ /* 0x000e220008000800 */
[----:B------:R-:W-:Y:S01]  /*07b0*/  VIADD R9, R3, UR4 ;  /* 0x0000000403097c36 */ /* 0x000fe20008000000 */
[----:B------:R-:W1:Y:S01]  /*07c0*/  LDC.64 R4, c[0x0][0x398] ;  /* 0x0000e600ff047b82 */ /* 0x000e620000000a00 */
[----:B------:R-:W-:Y:S01]  /*07d0*/  VIADD R21, R8, UR4 ;  /* 0x0000000408157c36 */ /* 0x000fe20008000000 */
[----:B------:R-:W2:Y:S02]  /*07e0*/  LDCU.64 UR14, c[0x0][0x380] ;  /* 0x00007000ff0e77ac */ /* 0x000ea40008000a00 */
[----:B------:R-:W-:Y:S02]  /*07f0*/  VIMNMX.U32 R13, PT, PT, R2, R9, PT ;  /* 0x00000009020d7248 */ /* 0x000fe40003fe0000 */
[----:B------:R-:W-:-:S03]  /*0800*/  VIADDMNMX.U32 R15, R9, 0x1, R2, PT ;  /* 0x00000001090f7846 */ /* 0x000fc60003800002 */
[C---:B0-----:R-:W-:Y:S02]  /*0810*/  IMAD R13, R6.reuse, UR5, R13 ;  /* 0x00000005060d7c24 */ /* 0x041fe4000f8e020d */
[----:B------:R-:W-:-:S03]  /*0820*/  IMAD R15, R6, UR5, R15 ;  /* 0x00000005060f7c24 */ /* 0x000fc6000f8e020f */
[----:B--2---:R-:W-:Y:S02]  /*0830*/  IADD3 R18, P1, PT, R13, UR14, RZ ;  /* 0x0000000e0d127c10 */ /* 0x004fe4000ff3e0ff */
[--C-:B------:R-:W-:Y:S02]  /*0840*/  VIADDMNMX.U32 R13, R9, 0x2, R2.reuse, PT ;  /* 0x00000002090d7846 */ /* 0x100fe40003800002 */
[----:B------:R-:W-:Y:S02]  /*0850*/  IADD3 R22, P2, PT, R15, UR14, RZ ;  /* 0x0000000e0f167c10 */ /* 0x000fe4000ff5e0ff */
[----:B------:R-:W-:Y:S01]  /*0860*/  VIADDMNMX.U32 R15, R9, 0x3, R2, PT ;  /* 0x00000003090f7846 */ /* 0x000fe20003800002 */
[----:B------:R-:W-:Y:S01]  /*0870*/  IMAD R13, R6, UR5, R13 ;  /* 0x00000005060d7c24 */ /* 0x000fe2000f8e020d */
[----:B------:R-:W-:Y:S01]  /*0880*/  IADD3.X R19, PT, PT, RZ, UR15, RZ, P1, !PT ;  /* 0x0000000fff137c10 */ /* 0x000fe20008ffe4ff */
[----:B-1----:R-:W-:Y:S01]  /*0890*/  IMAD.WIDE.U32 R16, R21, 0x4, R4 ;  /* 0x0000000415107825 */ /* 0x002fe200078e0004 */
[----:B------:R-:W-:-:S03]  /*08a0*/  IADD3.X R23, PT, PT, RZ, UR15, RZ, P2, !PT ;  /* 0x0000000fff177c10 */ /* 0x000fc600097fe4ff */
[----:B------:R-:W-:Y:S01]  /*08b0*/  IMAD R15, R6, UR5, R15 ;  /* 0x00000005060f7c24 */ /* 0x000fe2000f8e020f */
[----:B------:R-:W-:Y:S01]  /*08c0*/  IADD3 R12, P1, PT, R13, UR14, RZ ;  /* 0x0000000e0d0c7c10 */ /* 0x000fe2000ff3e0ff */
[C---:B------:R-:W-:Y:S01]  /*08d0*/  VIADD R25, R21.reuse, 0x1 ;  /* 0x0000000115197836 */ /* 0x040fe20000000000 */
[----:B------:R0:W2:Y:S01]  /*08e0*/  LDG.E.U8 R9, desc[UR12][R18.64] ;  /* 0x0000000c12097981 */ /* 0x0000a2000c1e1100 */
[----:B------:R-:W-:Y:S02]  /*08f0*/  IADD3 R27, PT, PT, R21, 0x2, RZ ;  /* 0x00000002151b7810 */ /* 0x000fe40007ffe0ff */
[----:B------:R-:W-:Y:S01]  /*0900*/  IADD3 R14, P2, PT, R15, UR14, RZ ;  /* 0x0000000e0f0e7c10 */ /* 0x000fe2000ff5e0ff */
[----:B------:R-:W3:Y:S01]  /*0910*/  LDG.E.U8 R22, desc[UR12][R22.64] ;  /* 0x0000000c16167981 */ /* 0x000ee2000c1e1100 */
[----:B------:R-:W-:-:S03]  /*0920*/  IADD3.X R13, PT, PT, RZ, UR15, RZ, P1, !PT ;  /* 0x0000000fff0d7c10 */ /* 0x000fc60008ffe4ff */
[----:B------:R-:W4:Y:S01]  /*0930*/  LDG.E R16, desc[UR12][R16.64] ;  /* 0x0000000c10107981 */ /* 0x000f22000c1e1900 */
[----:B------:R-:W-:Y:S02]  /*0940*/  IMAD.X R15, RZ, RZ, UR15, P2 ;  /* 0x0000000fff0f7e24 */ /* 0x000fe400090e06ff */
[--C-:B0-----:R-:W-:Y:S01]  /*0950*/  IMAD.WIDE.U32 R18, R25, 0x4, R4.reuse ;  /* 0x0000000419127825 */ /* 0x101fe200078e0004 */
[----:B------:R-:W5:Y:S03]  /*0960*/  LDG.E.U8 R12, desc[UR12][R12.64] ;  /* 0x0000000c0c0c7981 */ /* 0x000f66000c1e1100 */
[----:B------:R-:W-:Y:S01]  /*0970*/  VIADD R25, R21, 0x3 ;  /* 0x0000000315197836 */ /* 0x000fe20000000000 */
[----:B------:R-:W5:Y:S01]  /*0980*/  LDG.E.U8 R14, desc[UR12][R14.64] ;  /* 0x0000000c0e0e7981 */ /* 0x000f62000c1e1100 */
[----:B------:R-:W-:-:S03]  /*0990*/  IMAD.WIDE.U32 R20, R27, 0x4, R4 ;  /* 0x000000041b147825 */ /* 0x000fc600078e0004 */
[----:B------:R-:W5:Y:S01]  /*09a0*/  LDG.E R18, desc[UR12][R18.64] ;  /* 0x0000000c12127981 */ /* 0x000f62000c1e1900 */
[----:B------:R-:W-:-:S03]  /*09b0*/  IMAD.WIDE.U32 R4, R25, 0x4, R4 ;  /* 0x0000000419047825 */ /* 0x000fc600078e0004 */
[----:B------:R-:W5:Y:S04]  /*09c0*/  LDG.E R20, desc[UR12][R20.64] ;  /* 0x0000000c14147981 */ /* 0x000f68000c1e1900 */
[----:B------:R-:W5:Y:S01]  /*09d0*/  LDG.E R4, desc[UR12][R4.64] ;  /* 0x0000000c04047981 */ /* 0x000f62000c1e1900 */
[----:B------:R-:W-:Y:S01]  /*09e0*/  UIADD3 UR4, UPT, UPT, UR4, 0x4, URZ ;  /* 0x0000000404047890 */ /* 0x000fe2000fffe0ff */
[----:B--2---:R-:W-:Y:S02]  /*09f0*/  I2FP.F32.U32 R9, R9 ;  /* 0x0000000900097245 */ /* 0x004fe40000201000 */
[----:B---3--:R-:W-:-:S03]  /*0a00*/  I2FP.F32.U32 R22, R22 ;  /* 0x0000001600167245 */ /* 0x008fc60000201000 */
[----:B----4-:R-:W-:Y:S01]  /*0a10*/  FFMA R9, R16, R9, R11 ;  /* 0x0000000910097223 */ /* 0x010fe2000000000b */
[----:B-----5:R-:W-:Y:S02]  /*0a20*/  I2FP.F32.U32 R12, R12 ;  /* 0x0000000c000c7245 */ /* 0x020fe40000201000 */
[----:B------:R-:W-:Y:S01]  /*0a30*/  I2FP.F32.U32 R11, R14 ;  /* 0x0000000e000b7245 */ /* 0x000fe20000201000 */
[----:B------:R-:W-:-:S04]  /*0a40*/  FFMA R9, R18, R22, R9 ;  /* 0x0000001612097223 */ /* 0x000fc80000000009 */
[----:B------:R-:W-:-:S04]  /*0a50*/  FFMA R9, R20, R12, R9 ;  /* 0x0000000c14097223 */ /* 0x000fc80000000009 */
[----:B------:R-:W-:-:S07]  /*0a60*/  FFMA R11, R4, R11, R9 ;  /* 0x0000000b040b7223 */ /* 0x000fce0000000009 */
.L_x_2:
[----:B------:R-:W-:Y:S05]  /*0a70*/  @!P0 BRA `(.L_x_3) ;  /* 0x0000000000648947 */ /* 0x000fea0003800000 */
[----:B------:R-:W0:Y:S01]  /*0a80*/  LDCU UR5, c[0x0][0x390] ;  /* 0x00007200ff0577ac */ /* 0x000e220008000800 */
[----:B------:R-:W1:Y:S01]  /*0a90*/  LDC.64 R4, c[0x0][0x398] ;  /* 0x0000e600ff047b82 */ /* 0x000e620000000a00 */
[----:B------:R-:W-:Y:S01]  /*0aa0*/  IADD3 R9, PT, PT, R3, UR4, RZ ;  /* 0x0000000403097c10 */ /* 0x000fe2000fffe0ff */
[----:B------:R-:W2:Y:S03]  /*0ab0*/  LDCU.64 UR14, c[0x0][0x380] ;  /* 0x00007000ff0e77ac */ /* 0x000ea60008000a00 */
[----:B------:R-:W-:Y:S02]  /*0ac0*/  VIMNMX.U32 R13, PT, PT, R2, R9, PT ;  /* 0x00000009020d7248 */ /* 0x000fe40003fe0000 */
[----:B------:R-:W-:-:S03]  /*0ad0*/  VIADDMNMX.U32 R9, R9, 0x1, R2, PT ;  /* 0x0000000109097846 */ /* 0x000fc60003800002 */
[C---:B0-----:R-:W-:Y:S02]  /*0ae0*/  IMAD R13, R6.reuse, UR5, R13 ;  /* 0x00000005060d7c24 */ /* 0x041fe4000f8e020d */
[----:B------:R-:W-:-:S03]  /*0af0*/  IMAD R9, R6, UR5, R9 ;  /* 0x0000000506097c24 */ /* 0x000fc6000f8e0209 */
[----:B--2---:R-:W-:Y:S02]  /*0b00*/  IADD3 R14, P0, PT, R13, UR14, RZ ;  /* 0x0000000e0d0e7c10 */ /* 0x004fe4000ff1e0ff */
[----:B------:R-:W-:Y:S02]  /*0b10*/  IADD3 R16, P1, PT, R9, UR14, RZ ;  /* 0x0000000e09107c10 */ /* 0x000fe4000ff3e0ff */
[----:B------:R-:W-:Y:S01]  /*0b20*/  IADD3 R13, PT, PT, R8, UR4, RZ ;  /* 0x00000004080d7c10 */ /* 0x000fe2000fffe0ff */
[----:B------:R-:W-:Y:S02]  /*0b30*/  IMAD.X R15, RZ, RZ, UR15, P0 ;  /* 0x0000000fff0f7e24 */ /* 0x000fe400080e06ff */
[----:B------:R-:W-:Y:S01]  /*0b40*/  IMAD.X R17, RZ, RZ, UR15, P1 ;  /* 0x0000000fff117e24 */ /* 0x000fe200088e06ff */
[C---:B------:R-:W-:Y:S01]  /*0b50*/  IADD3 R9, PT, PT, R13.reuse, 0x1, RZ ;  /* 0x000000010d097810 */ /* 0x040fe20007ffe0ff */
[--C-:B-1----:R-:W-:Y:S01]  /*0b60*/  IMAD.WIDE.U32 R12, R13, 0x4, R4.reuse ;  /* 0x000000040d0c7825 */ /* 0x102fe200078e0004 */
[----:B------:R-:W2:Y:S03]  /*0b70*/  LDG.E.U8 R14, desc[UR12][R14.64] ;  /* 0x0000000c0e0e7981 */ /* 0x000ea6000c1e1100 */
[----:B------:R-:W-:Y:S01]  /*0b80*/  IMAD.WIDE.U32 R4, R9, 0x4, R4 ;  /* 0x0000000409047825 */ /* 0x000fe200078e0004 */
[----:B------:R-:W3:Y:S04]  /*0b90*/  LDG.E.U8 R16, desc[UR12][R16.64] ;  /* 0x0000000c10107981 */ /* 0x000ee8000c1e1100 */
[----:B------:R-:W4:Y:S04]  /*0ba0*/  LDG.E R12, desc[UR12][R12.64] ;  /* 0x0000000c0c0c7981 */ /* 0x000f28000c1e1900 */
[----:B------:R-:W5:Y:S01]  /*0bb0*/  LDG.E R4, desc[UR12][R4.64] ;  /* 0x0000000c04047981 */ /* 0x000f62000c1e1900 */
[----:B------:R-:W-:Y:S01]  /*0bc0*/  UIADD3 UR4, UPT, UPT, UR4, 0x2, URZ ;  /* 0x0000000204047890 */ /* 0x000fe2000fffe0ff */
[----:B--2---:R-:W-:-:S02]  /*0bd0*/  I2FP.F32.U32 R9, R14 ;  /* 0x0000000e00097245 */ /* 0x004fc40000201000 */
[----:B---3--:R-:W-:-:S03]  /*0be0*/  I2FP.F32.U32 R10, R16 ;  /* 0x00000010000a7245 */ /* 0x008fc60000201000 */
[----:B----4-:R-:W-:-:S04]  /*0bf0*/  FFMA R9, R12, R9, R11 ;  /* 0x000000090c097223 */ /* 0x010fc8000000000b */
[----:B-----5:R-:W-:-:S07]  /*0c00*/  FFMA R11, R4, R10, R9 ;  /* 0x0000000a040b7223 */ /* 0x020fce0000000009 */
.L_x_3:
[----:B------:R-:W0:Y:S01]  /*0c10*/  LDC R10, c[0x0][0x390] ;  /* 0x0000e400ff0a7b82 */ /* 0x000e220000000800 */
[----:B------:R-:W1:Y:S01]  /*0c20*/  LDCU.64 UR14, c[0x0][0x380] ;  /* 0x00007000ff0e77ac */ /* 0x000e620008000a00 */
[----:B------:R-:W-:-:S06]  /*0c30*/  VIADDMNMX.U32 R9, R3, UR4, R2, PT ;  /* 0x0000000403097c46 */ /* 0x000fcc000b800002 */
[----:B------:R-:W2:Y:S01]  /*0c40*/  LDC.64 R4, c[0x0][0x398] ;  /* 0x0000e600ff047b82 */ /* 0x000ea20000000a00 */
[----:B0-----:R-:W-:-:S05]  /*0c50*/  IMAD R9, R6, R10, R9 ;  /* 0x0000000a06097224 */ /* 0x001fca00078e0209 */
[----:B-1----:R-:W-:Y:S01]  /*0c60*/  IADD3 R12, P0, PT, R9, UR14, RZ ;  /* 0x0000000e090c7c10 */ /* 0x002fe2000ff1e0ff */
[----:B------:R-:W-:-:S03]  /*0c70*/  VIADD R9, R8, UR4 ;  /* 0x0000000408097c36 */ /* 0x000fc60008000000 */
[----:B------:R-:W-:Y:S01]  /*0c80*/  IADD3.X R13, PT, PT, RZ, UR15, RZ, P0, !PT ;  /* 0x0000000fff0d7c10 */ /* 0x000fe200087fe4ff */
[----:B--2---:R-:W-:-:S04]  /*0c90*/  IMAD.WIDE.U32 R4, R9, 0x4, R4 ;  /* 0x0000000409047825 */ /* 0x004fc800078e0004 */
[----:B------:R-:W2:Y:S04]  /*0ca0*/  LDG.E.U8 R12, desc[UR12][R12.64] ;  /* 0x0000000c0c0c7981 */ /* 0x000ea8000c1e1100 */
[----:B------:R-:W3:Y:S01]  /*0cb0*/  LDG.E R4, desc[UR12][R4.64] ;  /* 0x0000000c04047981 */ /* 0x000ee2000c1e1900 */
[C---:B------:R-:W-:Y:S01]  /*0cc0*/  ISETP.NE.AND P0, PT, R7.reuse, UR8, PT ;  /* 0x0000000807007c0c */ /* 0x040fe2000bf05270 */
[----:B------:R-:W-:Y:S01]  /*0cd0*/  VIADD R7, R7, 0x1 ;  /* 0x0000000107077836 */ /* 0x000fe20000000000 */
[----:B--2---:R-:W-:-:S05]  /*0ce0*/  I2FP.F32.U32 R6, R12 ;  /* 0x0000000c00067245 */ /* 0x004fca0000201000 */
[----:B---3--:R-:W-:-:S06]  /*0cf0*/  FFMA R11, R4, R6, R11 ;  /* 0x00000006040b7223 */ /* 0x008fcc000000000b */
[----:B------:R-:W-:Y:S05]  /*0d00*/  @P0 BRA `(.L_x_4) ;  /* 0xfffffff400100947 */ /* 0x000fea000383ffff */
[----:B------:R-:W0:Y:S01]  /*0d10*/  LDCU.64 UR4, c[0x0][0x388] ;  /* 0x00007100ff0477ac */ /* 0x000e220008000a00 */
[----:B------:R-:W1:Y:S01]  /*0d20*/  F2I.U32.TRUNC.NTZ R11, R11 ;  /* 0x0000000b000b7305 */ /* 0x000e62000020f000 */
[----:B------:R-:W-:-:S05]  /*0d30*/  IMAD R3, R10, UR10, R3 ;  /* 0x0000000a0a037c24 */ /* 0x000fca000f8e0203 */
[----:B0-----:R-:W-:-:S04]  /*0d40*/  IADD3 R2, P0, PT, R3, UR4, RZ ;  /* 0x0000000403027c10 */ /* 0x001fc8000ff1e0ff */
[----:B------:R-:W-:-:S05]  /*0d50*/  IADD3.X R3, PT, PT, RZ, UR5, RZ, P0, !PT ;  /* 0x00000005ff037c10 */ /* 0x000fca00087fe4ff */
[----:B-1----:R-:W-:Y:S01]  /*0d60*/  STG.E.U8 desc[UR12][R2.64], R11 ;  /* 0x0000000b02007986 */ /* 0x002fe2000c10110c */
[----:B------:R-:W-:Y:S05]  /*0d70*/  EXIT ;  /* 0x000000000000794d */ /* 0x000fea0003800000 */
.L_x_5:
[----:B------:R-:W-:-:S00]  /*0d80*/  BRA `(.L_x_5) ;  /* 0xfffffffc00fc7947 */ /* 0x000fc0000383ffff */
[----:B------:R-:W-:-:S00]  /*0d90*/  NOP ;  /* 0x0000000000007918 */ /* 0x000fc00000000000 */
        /* <DEDUP_REMOVED lines=14> */
.L_x_6:


//--------------------- .nv.shared.reserved.0     --------------------------
	.section	.nv.shared.reserved.0,"aw",@nobits
	.weak		__nv_reservedSMEM_offset_0_alias
	.size		__nv_reservedSMEM_offset_0_alias, 0, 64
	.other		__nv_reservedSMEM_offset_0_alias,@"STO_CUDA_RESERVED_SHARED STV_DEFAULT"
__nv_reservedSMEM_offset_0_alias:
	.zero		0
	.zero		64


//--------------------- .nv.constant0.blur        --------------------------
	.section	.nv.constant0.blur,"a",@progbits
	.sectionflags	@""
	.align	4
.nv.constant0.blur:
	.zero		932


//--------------------- SYMBOLS --------------------------

	.type		.nv.reservedSmem.offset0,@object
	.size		.nv.reservedSmem.offset0,0x4
